//
// Generated by NVIDIA NVVM Compiler
//
// Compiler Build ID: CL-36424714
// Cuda compilation tools, release 13.0, V13.0.88
// Based on NVVM 20.0.0
//

.version 9.0
.target sm_100
.address_size 64

	// .globl	_Z13VecDivisorSumPii

.visible .entry _Z13VecDivisorSumPii(
	.param .u64 .ptr .align 1 _Z13VecDivisorSumPii_param_0,
	.param .u32 _Z13VecDivisorSumPii_param_1
)
{
	.reg .pred 	%p<7>;
	.reg .b32 	%r<24>;
	.reg .b64 	%rd<5>;
	.reg .b64 	%fd<8>;

	ld.param.u64 	%rd1, [_Z13VecDivisorSumPii_param_0];
	ld.param.u32 	%r8, [_Z13VecDivisorSumPii_param_1];
	mov.u32 	%r9, %ctaid.x;
	mov.u32 	%r10, %ntid.x;
	mov.u32 	%r11, %tid.x;
	mad.lo.s32 	%r1, %r9, %r10, %r11;
	setp.ge.s32 	%p1, %r1, %r8;
	@%p1 bra 	$L__BB0_7;
	cvt.rn.f64.s32 	%fd1, %r1;
	sqrt.rn.f64 	%fd2, %fd1;
	setp.ltu.f64 	%p2, %fd2, 0d3FF0000000000000;
	mov.b32 	%r22, 0;
	@%p2 bra 	$L__BB0_6;
	mov.b32 	%r22, 0;
	mov.b32 	%r20, 1;
	mov.f64 	%fd7, 0d3FF0000000000000;
$L__BB0_3:
	rem.s32 	%r15, %r1, %r20;
	setp.ne.s32 	%p3, %r15, 0;
	@%p3 bra 	$L__BB0_5;
	add.s32 	%r16, %r20, %r22;
	div.s32 	%r17, %r1, %r20;
	setp.ne.s32 	%p4, %r17, %r1;
	div.rn.f64 	%fd6, %fd1, %fd7;
	setp.neu.f64 	%p5, %fd6, %fd2;
	selp.b32 	%r18, %r17, 0, %p4;
	selp.b32 	%r19, %r18, 0, %p5;
	add.s32 	%r22, %r16, %r19;
$L__BB0_5:
	add.s32 	%r20, %r20, 1;
	cvt.rn.f64.u32 	%fd7, %r20;
	setp.ge.f64 	%p6, %fd2, %fd7;
	@%p6 bra 	$L__BB0_3;
$L__BB0_6:
	cvta.to.global.u64 	%rd2, %rd1;
	mul.wide.s32 	%rd3, %r1, 4;
	add.s64 	%rd4, %rd2, %rd3;
	st.global.u32 	[%rd4], %r22;
$L__BB0_7:
	ret;

}


// ===== COMPILED SASS (sm_100) =====

	.target	sm_100

	.elftype	@"ET_EXEC"


//--------------------- .note.nv.tkinfo           --------------------------
	.section	.note.nv.tkinfo,"",@"SHT_NOTE"
	.sectionflags	@"SHF_NOTE_NV_TKINFO"
	.tkinfo
        /*0018*/ 	.word	0x00000002
        /*0030*/ 	.string	""
        /*0030*/ 	.string	"ptxas"
        /*0030*/ 	.string	"Cuda compilation tools, release 13.0, V13.0.88"
        /*0030*/ 	.string	"Build cuda_13.0.r13.0/compiler.36424714_0"
        /*0030*/ 	.string	"-arch sm_100 -m 64 "



//--------------------- .note.nv.cuinfo           --------------------------
	.section	.note.nv.cuinfo,"",@"SHT_NOTE"
	.sectionflags	@"SHF_NOTE_NV_CUINFO"
        /*0018*/ 	.short	0x0002
        /*001a*/ 	.short	0x0064
        /*001c*/ 	.short	0x0082
	.zero		2


//--------------------- .nv.info                  --------------------------
	.section	.nv.info,"",@"SHT_CUDA_INFO"
	.align	4


	//----- nvinfo : EIATTR_REGCOUNT
	.align		4
        /*0000*/ 	.byte	0x04, 0x2f
        /*0002*/ 	.short	(.L_1 - .L_0)
	.align		4
.L_0:
        /*0004*/ 	.word	index@(_Z13VecDivisorSumPii)
        /*0008*/ 	.word	0x0000001c


	//----- nvinfo : EIATTR_FRAME_SIZE
	.align		4
.L_1:
        /*000c*/ 	.byte	0x04, 0x11
        /*000e*/ 	.short	(.L_3 - .L_2)
	.align		4
.L_2:
        /*0010*/ 	.word	index@($__internal_1_$__cuda_sm20_dsqrt_rn_f64_mediumpath_v1)
        /*0014*/ 	.word	0x00000000


	//----- nvinfo : EIATTR_FRAME_SIZE
	.align		4
.L_3:
        /*0018*/ 	.byte	0x04, 0x11
        /*001a*/ 	.short	(.L_5 - .L_4)
	.align		4
.L_4:
        /*001c*/ 	.word	index@($__internal_0_$__cuda_sm20_div_rn_f64_full)
        /*0020*/ 	.word	0x00000000


	//----- nvinfo : EIATTR_FRAME_SIZE
	.align		4
.L_5:
        /*0024*/ 	.byte	0x04, 0x11
        /*0026*/ 	.short	(.L_7 - .L_6)
	.align		4
.L_6:
        /*0028*/ 	.word	index@(_Z13VecDivisorSumPii)
        /*002c*/ 	.word	0x00000000


	//----- nvinfo : EIATTR_MIN_STACK_SIZE
	.align		4
.L_7:
        /*0030*/ 	.byte	0x04, 0x12
        /*0032*/ 	.short	(.L_9 - .L_8)
	.align		4
.L_8:
        /*0034*/ 	.word	index@(_Z13VecDivisorSumPii)
        /*0038*/ 	.word	0x00000000
.L_9:


//--------------------- .nv.compat                --------------------------
	.section	.nv.compat,"",@"SHT_CUDA_COMPAT_INFO"
	.align	4
        /*0000*/ 	.byte	0x02, 0x09, 0x00, 0x00, 0x02, 0x02, 0x01, 0x00, 0x02, 0x05, 0x05, 0x00, 0x03, 0x07, 0x01, 0x01
        /*0010*/ 	.byte	0x02, 0x03, 0x00, 0x00, 0x02, 0x06, 0x01, 0x00, 0x04, 0x0b, 0x08, 0x00, 0x01, 0x00, 0x00, 0x00
        /*0020*/ 	.byte	0x00, 0x00, 0x00, 0x00


//--------------------- .nv.info._Z13VecDivisorSumPii --------------------------
	.section	.nv.info._Z13VecDivisorSumPii,"",@"SHT_CUDA_INFO"
	.sectionflags	@""
	.align	4


	//----- nvinfo : EIATTR_CUDA_API_VERSION
	.align		4
        /*0000*/ 	.byte	0x04, 0x37
        /*0002*/ 	.short	(.L_11 - .L_10)
.L_10:
        /*0004*/ 	.word	0x00000082


	//----- nvinfo : EIATTR_KPARAM_INFO
	.align		4
.L_11:
        /*0008*/ 	.byte	0x04, 0x17
        /*000a*/ 	.short	(.L_13 - .L_12)
.L_12:
        /*000c*/ 	.word	0x00000000
        /*0010*/ 	.short	0x0001
        /*0012*/ 	.short	0x0008
        /*0014*/ 	.byte	0x00, 0xf0, 0x11, 0x00


	//----- nvinfo : EIATTR_KPARAM_INFO
	.align		4
.L_13:
        /*0018*/ 	.byte	0x04, 0x17
        /*001a*/ 	.short	(.L_15 - .L_14)
.L_14:
        /*001c*/ 	.word	0x00000000
        /*0020*/ 	.short	0x0000
        /*0022*/ 	.short	0x0000
        /*0024*/ 	.byte	0x00, 0xf5, 0x21, 0x00


	//----- nvinfo : EIATTR_SPARSE_MMA_MASK
	.align		4
.L_15:
        /*0028*/ 	.byte	0x03, 0x50
        /*002a*/ 	.short	0x0000


	//----- nvinfo : EIATTR_MAXREG_COUNT
	.align		4
        /*002c*/ 	.byte	0x03, 0x1b
        /*002e*/ 	.short	0x00ff


	//----- nvinfo : EIATTR_MERCURY_ISA_VERSION
	.align		4
        /*0030*/ 	.byte	0x03, 0x5f
        /*0032*/ 	.short	0x0101


	//----- nvinfo : EIATTR_VRC_CTA_INIT_COUNT
	.align		4
        /*0034*/ 	.byte	0x02, 0x4a
	.zero		1
	.zero		1


	//----- nvinfo : EIATTR_EXIT_INSTR_OFFSETS
	.align		4
        /*0038*/ 	.byte	0x04, 0x1c
        /*003a*/ 	.short	(.L_17 - .L_16)


	//   ....[0]....
.L_16:
        /*003c*/ 	.word	0x00000070


	//   ....[1]....
        /*0040*/ 	.word	0x000006d0


	//----- nvinfo : EIATTR_CRS_STACK_SIZE
	.align		4
.L_17:
        /*0044*/ 	.byte	0x04, 0x1e
        /*0046*/ 	.short	(.L_19 - .L_18)
.L_18:
        /*0048*/ 	.word	0x00000000


	//----- nvinfo : EIATTR_CBANK_PARAM_SIZE
	.align		4
.L_19:
        /*004c*/ 	.byte	0x03, 0x19
        /*004e*/ 	.short	0x000c


	//----- nvinfo : EIATTR_PARAM_CBANK
	.align		4
        /*0050*/ 	.byte	0x04, 0x0a
        /*0052*/ 	.short	(.L_21 - .L_20)
	.align		4
.L_20:
        /*0054*/ 	.word	index@(.nv.constant0._Z13VecDivisorSumPii)
        /*0058*/ 	.short	0x0380
        /*005a*/ 	.short	0x000c


	//----- nvinfo : EIATTR_SW_WAR
	.align		4
.L_21:
        /*005c*/ 	.byte	0x04, 0x36
        /*005e*/ 	.short	(.L_23 - .L_22)
.L_22:
        /*0060*/ 	.word	0x00000008
.L_23:


//--------------------- .nv.callgraph             --------------------------
	.section	.nv.callgraph,"",@"SHT_CUDA_CALLGRAPH"
	.align	4
	.sectionentsize	8
	.align		4
        /*0000*/ 	.word	0x00000000
	.align		4
        /*0004*/ 	.word	0xffffffff
	.align		4
        /*0008*/ 	.word	0x00000000
	.align		4
        /*000c*/ 	.word	0xfffffffe
	.align		4
        /*0010*/ 	.word	0x00000000
	.align		4
        /*0014*/ 	.word	0xfffffffd
	.align		4
        /*0018*/ 	.word	0x00000000
	.align		4
        /*001c*/ 	.word	0xfffffffc


//--------------------- .text._Z13VecDivisorSumPii --------------------------
	.section	.text._Z13VecDivisorSumPii,"ax",@progbits
	.align	128
        .global         _Z13VecDivisorSumPii
        .type           _Z13VecDivisorSumPii,@function
        .size           _Z13VecDivisorSumPii,(.L_x_20 - _Z13VecDivisorSumPii)
        .other          _Z13VecDivisorSumPii,@"STO_CUDA_ENTRY STV_DEFAULT"
_Z13VecDivisorSumPii:
.text._Z13VecDivisorSumPii:
[----:B------:R-:W-:Y:S01]  /*0000*/  LDC R1, c[0x0][0x37c] ;  /* 0x0000df00ff017b82 */ /* 0x000fe20000000800 */
[----:B------:R-:W0:Y:S07]  /*0010*/  S2R R3, SR_TID.X ;  /* 0x0000000000037919 */ /* 0x000e2e0000002100 */
[----:B------:R-:W0:Y:S01]  /*0020*/  S2UR UR4, SR_CTAID.X ;  /* 0x00000000000479c3 */ /* 0x000e220000002500 */
[----:B------:R-:W1:Y:S07]  /*0030*/  LDCU UR5, c[0x0][0x388] ;  /* 0x00007100ff0577ac */ /* 0x000e6e0008000800 */
[----:B------:R-:W0:Y:S02]  /*0040*/  LDC R2, c[0x0][0x360] ;  /* 0x0000d800ff027b82 */ /* 0x000e240000000800 */
[----:B0-----:R-:W-:-:S05]  /*0050*/  IMAD R2, R2, UR4, R3 ;  /* 0x0000000402027c24 */ /* 0x001fca000f8e0203 */
[----:B-1----:R-:W-:-:S13]  /*0060*/  ISETP.GE.AND P0, PT, R2, UR5, PT ;  /* 0x0000000502007c0c */ /* 0x002fda000bf06270 */
[----:B------:R-:W-:Y:S05]  /*0070*/  @P0 EXIT ;  /* 0x000000000000094d */ /* 0x000fea0003800000 */
[----:B------:R-:W0:Y:S01]  /*0080*/  I2F.F64 R22, R2 ;  /* 0x0000000200167312 */ /* 0x000e220000201c00 */
[----:B------:R-:W-:Y:S01]  /*0090*/  IMAD.MOV.U32 R8, RZ, RZ, 0x0 ;  /* 0x00000000ff087424 */ /* 0x000fe200078e00ff */
[----:B------:R-:W-:Y:S01]  /*00a0*/  BSSY.RECONVERGENT B0, `(.L_x_0) ;  /* 0x0000012000007945 */ /* 0x000fe20003800200 */
[----:B------:R-:W-:-:S05]  /*00b0*/  IMAD.MOV.U32 R9, RZ, RZ, 0x3fd80000 ;  /* 0x3fd80000ff097424 */ /* 0x000fca00078e00ff */
[----:B0-----:R-:W0:Y:S01]  /*00c0*/  MUFU.RSQ64H R5, R23 ;  /* 0x0000001700057308 */ /* 0x001e220000001c00 */
[----:B------:R-:W-:-:S05]  /*00d0*/  VIADD R4, R23, 0xfcb00000 ;  /* 0xfcb0000017047836 */ /* 0x000fca0000000000 */
[----:B------:R-:W-:Y:S01]  /*00e0*/  ISETP.GE.U32.AND P0, PT, R4, 0x7ca00000, PT ;  /* 0x7ca000000400780c */ /* 0x000fe20003f06070 */
[----:B0-----:R-:W-:-:S08]  /*00f0*/  DMUL R6, R4, R4 ;  /* 0x0000000404067228 */ /* 0x001fd00000000000 */
[----:B------:R-:W-:-:S08]  /*0100*/  DFMA R6, R22, -R6, 1 ;  /* 0x3ff000001606742b */ /* 0x000fd00000000806 */
[----:B------:R-:W-:Y:S02]  /*0110*/  DFMA R8, R6, R8, 0.5 ;  /* 0x3fe000000608742b */ /* 0x000fe40000000008 */
[----:B------:R-:W-:-:S08]  /*0120*/  DMUL R6, R4, R6 ;  /* 0x0000000604067228 */ /* 0x000fd00000000000 */
[----:B------:R-:W-:-:S08]  /*0130*/  DFMA R6, R8, R6, R4 ;  /* 0x000000060806722b */ /* 0x000fd00000000004 */
[----:B------:R-:W-:Y:S02]  /*0140*/  DMUL R10, R22, R6 ;  /* 0x00000006160a7228 */ /* 0x000fe40000000000 */
[----:B------:R-:W-:Y:S02]  /*0150*/  VIADD R15, R7, 0xfff00000 ;  /* 0xfff00000070f7836 */ /* 0x000fe40000000000 */
[----:B------:R-:W-:-:S04]  /*0160*/  IMAD.MOV.U32 R14, RZ, RZ, R6 ;  /* 0x000000ffff0e7224 */ /* 0x000fc800078e0006 */
[----:B------:R-:W-:-:S08]  /*0170*/  DFMA R12, R10, -R10, R22 ;  /* 0x8000000a0a0c722b */ /* 0x000fd00000000016 */
[----:B------:R-:W-:Y:S01]  /*0180*/  DFMA R8, R12, R14, R10 ;  /* 0x0000000e0c08722b */ /* 0x000fe2000000000a */
[----:B------:R-:W-:Y:S10]  /*0190*/  @!P0 BRA `(.L_x_1) ;  /* 0x0000000000088947 */ /* 0x000ff40003800000 */
[----:B------:R-:W-:-:S07]  /*01a0*/  MOV R0, 0x1c0 ;  /* 0x000001c000007802 */ /* 0x000fce0000000f00 */
[----:B------:R-:W-:Y:S05]  /*01b0*/  CALL.REL.NOINC `($__internal_1_$__cuda_sm20_dsqrt_rn_f64_mediumpath_v1) ;  /* 0x0000000800bc7944 */ /* 0x000fea0003c00000 */
.L_x_1:
[----:B------:R-:W-:Y:S05]  /*01c0*/  BSYNC.RECONVERGENT B0 ;  /* 0x0000000000007941 */ /* 0x000fea0003800200 */
.L_x_0:
[----:B------:R-:W-:Y:S01]  /*01d0*/  DSETP.GE.AND P0, PT, R8, 1, PT ;  /* 0x3ff000000800742a */ /* 0x000fe20003f06000 */
[----:B------:R-:W0:Y:S01]  /*01e0*/  LDCU.64 UR4, c[0x0][0x358] ;  /* 0x00006b00ff0477ac */ /* 0x000e220008000a00 */
[----:B------:R-:W-:Y:S01]  /*01f0*/  BSSY.RECONVERGENT B0, `(.L_x_2) ;  /* 0x000004a000007945 */ /* 0x000fe20003800200 */
[----:B------:R-:W-:-:S11]  /*0200*/  IMAD.MOV.U32 R4, RZ, RZ, RZ ;  /* 0x000000ffff047224 */ /* 0x000fd600078e00ff */
[----:B------:R-:W-:Y:S05]  /*0210*/  @!P0 BRA `(.L_x_3) ;  /* 0x00000004001c8947 */ /* 0x000fea0003800000 */
[----:B------:R-:W-:Y:S02]  /*0220*/  IMAD.MOV.U32 R4, RZ, RZ, RZ ;  /* 0x000000ffff047224 */ /* 0x000fe400078e00ff */
[----:B------:R-:W-:Y:S02]  /*0230*/  IMAD.MOV.U32 R3, RZ, RZ, 0x1 ;  /* 0x00000001ff037424 */ /* 0x000fe400078e00ff */
[----:B------:R-:W-:Y:S02]  /*0240*/  IMAD.MOV.U32 R10, RZ, RZ, 0x0 ;  /* 0x00000000ff0a7424 */ /* 0x000fe400078e00ff */
[----:B------:R-:W-:-:S07]  /*0250*/  IMAD.MOV.U32 R11, RZ, RZ, 0x3ff00000 ;  /* 0x3ff00000ff0b7424 */ /* 0x000fce00078e00ff */
.L_x_8:
[-C--:B------:R-:W-:Y:S01]  /*0260*/  IABS R6, R3.reuse ;  /* 0x0000000300067213 */ /* 0x080fe20000000000 */
[----:B------:R-:W-:Y:S01]  /*0270*/  BSSY.RECONVERGENT B1, `(.L_x_4) ;  /* 0x000003d000017945 */ /* 0x000fe20003800200 */
[----:B------:R-:W-:Y:S02]  /*0280*/  IABS R7, R2 ;  /* 0x0000000200077213 */ /* 0x000fe40000000000 */
[----:B------:R-:W1:Y:S01]  /*0290*/  I2F.RP R0, R6 ;  /* 0x0000000600007306 */ /* 0x000e620000209400 */
[----:B------:R-:W-:Y:S02]  /*02a0*/  IABS R14, R3 ;  /* 0x00000003000e7213 */ /* 0x000fe40000000000 */
[----:B------:R-:W-:-:S05]  /*02b0*/  ISETP.GE.AND P2, PT, R2, RZ, PT ;  /* 0x000000ff0200720c */ /* 0x000fca0003f46270 */
[----:B-1----:R-:W1:Y:S02]  /*02c0*/  MUFU.RCP R0, R0 ;  /* 0x0000000000007308 */ /* 0x002e640000001000 */
[----:B-1----:R-:W-:-:S06]  /*02d0*/  VIADD R12, R0, 0xffffffe ;  /* 0x0ffffffe000c7836 */ /* 0x002fcc0000000000 */
[----:B------:R1:W2:Y:S02]  /*02e0*/  F2I.FTZ.U32.TRUNC.NTZ R13, R12 ;  /* 0x0000000c000d7305 */ /* 0x0002a4000021f000 */
[----:B-1----:R-:W-:Y:S02]  /*02f0*/  IMAD.MOV.U32 R12, RZ, RZ, RZ ;  /* 0x000000ffff0c7224 */ /* 0x002fe400078e00ff */
[----:B--2---:R-:W-:-:S04]  /*0300*/  IMAD.MOV R5, RZ, RZ, -R13 ;  /* 0x000000ffff057224 */ /* 0x004fc800078e0a0d */
[----:B------:R-:W-:-:S04]  /*0310*/  IMAD R5, R5, R6, RZ ;  /* 0x0000000605057224 */ /* 0x000fc800078e02ff */
[----:B------:R-:W-:-:S04]  /*0320*/  IMAD.HI.U32 R13, R13, R5, R12 ;  /* 0x000000050d0d7227 */ /* 0x000fc800078e000c */
[----:B------:R-:W-:Y:S02]  /*0330*/  IMAD.MOV R5, RZ, RZ, -R14 ;  /* 0x000000ffff057224 */ /* 0x000fe400078e0a0e */
[----:B------:R-:W-:-:S04]  /*0340*/  IMAD.HI.U32 R0, R13, R7, RZ ;  /* 0x000000070d007227 */ /* 0x000fc800078e00ff */
[----:B------:R-:W-:Y:S01]  /*0350*/  IMAD R7, R0, R5, R7 ;  /* 0x0000000500077224 */ /* 0x000fe200078e0207 */
[----:B------:R-:W-:-:S04]  /*0360*/  LOP3.LUT R5, RZ, R3, RZ, 0x33, !PT ;  /* 0x00000003ff057212 */ /* 0x000fc800078e33ff */
[----:B------:R-:W-:-:S13]  /*0370*/  ISETP.GT.U32.AND P0, PT, R6, R7, PT ;  /* 0x000000070600720c */ /* 0x000fda0003f04070 */
[----:B------:R-:W-:-:S04]  /*0380*/  @!P0 IMAD.IADD R7, R7, 0x1, -R6 ;  /* 0x0000000107078824 */ /* 0x000fc800078e0a06 */
[----:B------:R-:W-:Y:S01]  /*0390*/  IMAD.IADD R12, R7, 0x1, -R6 ;  /* 0x00000001070c7824 */ /* 0x000fe200078e0a06 */
[----:B------:R-:W-:-:S04]  /*03a0*/  ISETP.GT.U32.AND P1, PT, R6, R7, PT ;  /* 0x000000070600720c */ /* 0x000fc80003f24070 */
[----:B------:R-:W-:Y:S02]  /*03b0*/  SEL R12, R12, R7, !P1 ;  /* 0x000000070c0c7207 */ /* 0x000fe40004800000 */
[----:B------:R-:W-:-:S03]  /*03c0*/  ISETP.NE.AND P1, PT, R3, RZ, PT ;  /* 0x000000ff0300720c */ /* 0x000fc60003f25270 */
[----:B------:R-:W-:-:S05]  /*03d0*/  @!P2 IMAD.MOV R12, RZ, RZ, -R12 ;  /* 0x000000ffff0ca224 */ /* 0x000fca00078e0a0c */
[----:B------:R-:W-:-:S04]  /*03e0*/  SEL R12, R5, R12, !P1 ;  /* 0x0000000c050c7207 */ /* 0x000fc80004800000 */
[----:B------:R-:W-:-:S13]  /*03f0*/  ISETP.NE.AND P2, PT, R12, RZ, PT ;  /* 0x000000ff0c00720c */ /* 0x000fda0003f45270 */
[----:B------:R-:W-:Y:S05]  /*0400*/  @P2 BRA `(.L_x_5) ;  /* 0x00000000008c2947 */ /* 0x000fea0003800000 */
[----:B------:R-:W1:Y:S01]  /*0410*/  MUFU.RCP64H R13, R11 ;  /* 0x0000000b000d7308 */ /* 0x000e620000001800 */
[----:B------:R-:W-:Y:S01]  /*0420*/  MOV R12, 0x1 ;  /* 0x00000001000c7802 */ /* 0x000fe20000000f00 */
[----:B------:R-:W-:Y:S01]  /*0430*/  @!P0 VIADD R0, R0, 0x1 ;  /* 0x0000000100008836 */ /* 0x000fe20000000000 */
[----:B------:R-:W-:Y:S01]  /*0440*/  ISETP.GE.U32.AND P2, PT, R7, R6, PT ;  /* 0x000000060700720c */ /* 0x000fe20003f46070 */
[----:B------:R-:W-:Y:S01]  /*0450*/  BSSY.RECONVERGENT B2, `(.L_x_6) ;  /* 0x000001a000027945 */ /* 0x000fe20003800200 */
[----:B------:R-:W-:-:S11]  /*0460*/  IMAD.IADD R4, R4, 0x1, R3 ;  /* 0x0000000104047824 */ /* 0x000fd600078e0203 */
[----:B------:R-:W-:Y:S01]  /*0470*/  @P2 VIADD R0, R0, 0x1 ;  /* 0x0000000100002836 */ /* 0x000fe20000000000 */
[----:B-1----:R-:W-:Y:S01]  /*0480*/  DFMA R14, R12, -R10, 1 ;  /* 0x3ff000000c0e742b */ /* 0x002fe2000000080a */
[----:B------:R-:W-:-:S07]  /*0490*/  FSETP.GEU.AND P2, PT, |R23|, 6.5827683646048100446e-37, PT ;  /* 0x036000001700780b */ /* 0x000fce0003f4e200 */
[----:B------:R-:W-:-:S08]  /*04a0*/  DFMA R14, R14, R14, R14 ;  /* 0x0000000e0e0e722b */ /* 0x000fd0000000000e */
[----:B------:R-:W-:-:S08]  /*04b0*/  DFMA R14, R12, R14, R12 ;  /* 0x0000000e0c0e722b */ /* 0x000fd0000000000c */
[----:B------:R-:W-:-:S08]  /*04c0*/  DFMA R12, R14, -R10, 1 ;  /* 0x3ff000000e0c742b */ /* 0x000fd0000000080a */
[----:B------:R-:W-:Y:S01]  /*04d0*/  DFMA R12, R14, R12, R14 ;  /* 0x0000000c0e0c722b */ /* 0x000fe2000000000e */
[----:B------:R-:W-:-:S04]  /*04e0*/  LOP3.LUT R14, R2, R3, RZ, 0x3c, !PT ;  /* 0x00000003020e7212 */ /* 0x000fc800078e3cff */
[----:B------:R-:W-:-:S03]  /*04f0*/  ISETP.GE.AND P3, PT, R14, RZ, PT ;  /* 0x000000ff0e00720c */ /* 0x000fc60003f66270 */
[----:B------:R-:W-:-:S08]  /*0500*/  DMUL R6, R22, R12 ;  /* 0x0000000c16067228 */ /* 0x000fd00000000000 */
[----:B------:R-:W-:Y:S02]  /*0510*/  DFMA R14, R6, -R10, R22 ;  /* 0x8000000a060e722b */ /* 0x000fe40000000016 */
[----:B------:R-:W-:-:S06]  /*0520*/  @!P3 IMAD.MOV R0, RZ, RZ, -R0 ;  /* 0x000000ffff00b224 */ /* 0x000fcc00078e0a00 */
[----:B------:R-:W-:Y:S01]  /*0530*/  DFMA R6, R12, R14, R6 ;  /* 0x0000000e0c06722b */ /* 0x000fe20000000006 */
[----:B------:R-:W-:-:S04]  /*0540*/  SEL R5, R5, R0, !P1 ;  /* 0x0000000005057207 */ /* 0x000fc80004800000 */
[----:B------:R-:W-:-:S05]  /*0550*/  ISETP.NE.AND P1, PT, R5, R2, PT ;  /* 0x000000020500720c */ /* 0x000fca0003f25270 */
[----:B------:R-:W-:-:S05]  /*0560*/  FFMA R0, RZ, R11, R7 ;  /* 0x0000000bff007223 */ /* 0x000fca0000000007 */
[----:B------:R-:W-:-:S13]  /*0570*/  FSETP.GT.AND P0, PT, |R0|, 1.469367938527859385e-39, PT ;  /* 0x001000000000780b */ /* 0x000fda0003f04200 */
[----:B------:R-:W-:Y:S05]  /*0580*/  @P0 BRA P2, `(.L_x_7) ;  /* 0x0000000000180947 */ /* 0x000fea0001000000 */
[----:B------:R-:W-:Y:S01]  /*0590*/  IMAD.MOV.U32 R12, RZ, RZ, R10 ;  /* 0x000000ffff0c7224 */ /* 0x000fe200078e000a */
[----:B------:R-:W-:Y:S01]  /*05a0*/  MOV R0, 0x5d0 ;  /* 0x000005d000007802 */ /* 0x000fe20000000f00 */
[----:B------:R-:W-:-:S07]  /*05b0*/  IMAD.MOV.U32 R13, RZ, RZ, R11 ;  /* 0x000000ffff0d7224 */ /* 0x000fce00078e000b */
[----:B0-----:R-:W-:Y:S05]  /*05c0*/  CALL.REL.NOINC `($__internal_0_$__cuda_sm20_div_rn_f64_full) ;  /* 0x0000000000447944 */ /* 0x001fea0003c00000 */
[----:B------:R-:W-:Y:S02]  /*05d0*/  IMAD.MOV.U32 R6, RZ, RZ, R10 ;  /* 0x000000ffff067224 */ /* 0x000fe400078e000a */
[----:B------:R-:W-:-:S07]  /*05e0*/  IMAD.MOV.U32 R7, RZ, RZ, R11 ;  /* 0x000000ffff077224 */ /* 0x000fce00078e000b */
.L_x_7:
[----:B0-----:R-:W-:Y:S05]  /*05f0*/  BSYNC.RECONVERGENT B2 ;  /* 0x0000000000027941 */ /* 0x001fea0003800200 */
.L_x_6:
[----:B------:R-:W-:Y:S01]  /*0600*/  DSETP.NEU.AND P0, PT, R6, R8, PT ;  /* 0x000000080600722a */ /* 0x000fe20003f0d000 */
[----:B------:R-:W-:-:S05]  /*0610*/  SEL R5, R5, RZ, P1 ;  /* 0x000000ff05057207 */ /* 0x000fca0000800000 */
[----:B------:R-:W-:-:S05]  /*0620*/  SEL R5, R5, RZ, P0 ;  /* 0x000000ff05057207 */ /* 0x000fca0000000000 */
[----:B------:R-:W-:-:S07]  /*0630*/  IMAD.IADD R4, R4, 0x1, R5 ;  /* 0x0000000104047824 */ /* 0x000fce00078e0205 */
.L_x_5:
[----:B0-----:R-:W-:Y:S05]  /*0640*/  BSYNC.RECONVERGENT B1 ;  /* 0x0000000000017941 */ /* 0x001fea0003800200 */
.L_x_4:
[----:B------:R-:W-:-:S04]  /*0650*/  VIADD R3, R3, 0x1 ;  /* 0x0000000103037836 */ /* 0x000fc80000000000 */
[----:B------:R-:W0:Y:S02]  /*0660*/  I2F.F64.U32 R10, R3 ;  /* 0x00000003000a7312 */ /* 0x000e240000201800 */
[----:B0-----:R-:W-:-:S14]  /*0670*/  DSETP.GE.AND P0, PT, R8, R10, PT ;  /* 0x0000000a0800722a */ /* 0x001fdc0003f06000 */
[----:B------:R-:W-:Y:S05]  /*0680*/  @P0 BRA `(.L_x_8) ;  /* 0xfffffff800f40947 */ /* 0x000fea000383ffff */
.L_x_3:
[----:B0-----:R-:W-:Y:S05]  /*0690*/  BSYNC.RECONVERGENT B0 ;  /* 0x0000000000007941 */ /* 0x001fea0003800200 */
.L_x_2:
[----:B------:R-:W0:Y:S02]  /*06a0*/  LDC.64 R6, c[0x0][0x380] ;  /* 0x0000e000ff067b82 */ /* 0x000e240000000a00 */
[----:B0-----:R-:W-:-:S05]  /*06b0*/  IMAD.WIDE R2, R2, 0x4, R6 ;  /* 0x0000000402027825 */ /* 0x001fca00078e0206 */
[----:B------:R-:W-:Y:S01]  /*06c0*/  STG.E desc[UR4][R2.64], R4 ;  /* 0x0000000402007986 */ /* 0x000fe2000c101904 */
[----:B------:R-:W-:Y:S05]  /*06d0*/  EXIT ;  /* 0x000000000000794d */ /* 0x000fea0003800000 */
        .weak           $__internal_0_$__cuda_sm20_div_rn_f64_full
        .type           $__internal_0_$__cuda_sm20_div_rn_f64_full,@function
        .size           $__internal_0_$__cuda_sm20_div_rn_f64_full,($__internal_1_$__cuda_sm20_dsqrt_rn_f64_mediumpath_v1 - $__internal_0_$__cuda_sm20_div_rn_f64_full)
$__internal_0_$__cuda_sm20_div_rn_f64_full:
[C---:B------:R-:W-:Y:S01]  /*06e0*/  FSETP.GEU.AND P0, PT, |R13|.reuse, 1.469367938527859385e-39, PT ;  /* 0x001000000d00780b */ /* 0x040fe20003f0e200 */
[----:B------:R-:W-:Y:S01]  /*06f0*/  IMAD.MOV.U32 R14, RZ, RZ, 0x1 ;  /* 0x00000001ff0e7424 */ /* 0x000fe200078e00ff */
[----:B------:R-:W-:Y:S01]  /*0700*/  LOP3.LUT R10, R13, 0x800fffff, RZ, 0xc0, !PT ;  /* 0x800fffff0d0a7812 */ /* 0x000fe200078ec0ff */
[----:B------:R-:W-:Y:S01]  /*0710*/  BSSY.RECONVERGENT B3, `(.L_x_9) ;  /* 0x0000054000037945 */ /* 0x000fe20003800200 */
[C---:B------:R-:W-:Y:S02]  /*0720*/  FSETP.GEU.AND P3, PT, |R23|.reuse, 1.469367938527859385e-39, PT ;  /* 0x001000001700780b */ /* 0x040fe40003f6e200 */
[----:B------:R-:W-:Y:S01]  /*0730*/  LOP3.LUT R11, R10, 0x3ff00000, RZ, 0xfc, !PT ;  /* 0x3ff000000a0b7812 */ /* 0x000fe200078efcff */
[----:B------:R-:W-:Y:S01]  /*0740*/  IMAD.MOV.U32 R10, RZ, RZ, R12 ;  /* 0x000000ffff0a7224 */ /* 0x000fe200078e000c */
[----:B------:R-:W-:Y:S02]  /*0750*/  LOP3.LUT R6, R23, 0x7ff00000, RZ, 0xc0, !PT ;  /* 0x7ff0000017067812 */ /* 0x000fe400078ec0ff */
[----:B------:R-:W-:-:S03]  /*0760*/  LOP3.LUT R25, R13, 0x7ff00000, RZ, 0xc0, !PT ;  /* 0x7ff000000d197812 */ /* 0x000fc600078ec0ff */
[----:B------:R-:W-:Y:S01]  /*0770*/  @!P0 DMUL R10, R12, 8.98846567431157953865e+307 ;  /* 0x7fe000000c0a8828 */ /* 0x000fe20000000000 */
[----:B------:R-:W-:-:S03]  /*0780*/  ISETP.GE.U32.AND P2, PT, R6, R25, PT ;  /* 0x000000190600720c */ /* 0x000fc60003f46070 */
[----:B------:R-:W-:Y:S02]  /*0790*/  @!P3 LOP3.LUT R7, R13, 0x7ff00000, RZ, 0xc0, !PT ;  /* 0x7ff000000d07b812 */ /* 0x000fe400078ec0ff */
[----:B------:R-:W0:Y:S02]  /*07a0*/  MUFU.RCP64H R15, R11 ;  /* 0x0000000b000f7308 */ /* 0x000e240000001800 */
[----:B------:R-:W-:Y:S02]  /*07b0*/  @!P3 ISETP.GE.U32.AND P4, PT, R6, R7, PT ;  /* 0x000000070600b20c */ /* 0x000fe40003f86070 */
[----:B------:R-:W-:Y:S02]  /*07c0*/  MOV R7, 0x1ca00000 ;  /* 0x1ca0000000077802 */ /* 0x000fe40000000f00 */
[----:B------:R-:W-:Y:S02]  /*07d0*/  @!P0 LOP3.LUT R25, R11, 0x7ff00000, RZ, 0xc0, !PT ;  /* 0x7ff000000b198812 */ /* 0x000fe400078ec0ff */
[----:B------:R-:W-:-:S04]  /*07e0*/  @!P3 SEL R17, R7, 0x63400000, !P4 ;  /* 0x634000000711b807 */ /* 0x000fc80006000000 */
[----:B------:R-:W-:-:S04]  /*07f0*/  @!P3 LOP3.LUT R20, R17, 0x80000000, R23, 0xf8, !PT ;  /* 0x800000001114b812 */ /* 0x000fc800078ef817 */
[----:B------:R-:W-:Y:S01]  /*0800*/  @!P3 LOP3.LUT R21, R20, 0x100000, RZ, 0xfc, !PT ;  /* 0x001000001415b812 */ /* 0x000fe200078efcff */
[----:B0-----:R-:W-:Y:S01]  /*0810*/  DFMA R18, R14, -R10, 1 ;  /* 0x3ff000000e12742b */ /* 0x001fe2000000080a */
[----:B------:R-:W-:-:S07]  /*0820*/  @!P3 IMAD.MOV.U32 R20, RZ, RZ, RZ ;  /* 0x000000ffff14b224 */ /* 0x000fce00078e00ff */
[----:B------:R-:W-:-:S08]  /*0830*/  DFMA R18, R18, R18, R18 ;  /* 0x000000121212722b */ /* 0x000fd00000000012 */
[----:B------:R-:W-:Y:S01]  /*0840*/  DFMA R18, R14, R18, R14 ;  /* 0x000000120e12722b */ /* 0x000fe2000000000e */
[----:B------:R-:W-:Y:S01]  /*0850*/  SEL R15, R7, 0x63400000, !P2 ;  /* 0x63400000070f7807 */ /* 0x000fe20005000000 */
[----:B------:R-:W-:-:S03]  /*0860*/  IMAD.MOV.U32 R14, RZ, RZ, R22 ;  /* 0x000000ffff0e7224 */ /* 0x000fc600078e0016 */
[----:B------:R-:W-:-:S03]  /*0870*/  LOP3.LUT R15, R15, 0x800fffff, R23, 0xf8, !PT ;  /* 0x800fffff0f0f7812 */ /* 0x000fc600078ef817 */
[----:B------:R-:W-:-:S03]  /*0880*/  DFMA R16, R18, -R10, 1 ;  /* 0x3ff000001210742b */ /* 0x000fc6000000080a */
[----:B------:R-:W-:-:S05]  /*0890*/  @!P3 DFMA R14, R14, 2, -R20 ;  /* 0x400000000e0eb82b */ /* 0x000fca0000000814 */
[----:B------:R-:W-:-:S08]  /*08a0*/  DFMA R16, R18, R16, R18 ;  /* 0x000000101210722b */ /* 0x000fd00000000012 */
[----:B------:R-:W-:-:S08]  /*08b0*/  DMUL R18, R16, R14 ;  /* 0x0000000e10127228 */ /* 0x000fd00000000000 */
[----:B------:R-:W-:-:S08]  /*08c0*/  DFMA R20, R18, -R10, R14 ;  /* 0x8000000a1214722b */ /* 0x000fd0000000000e */
[----:B------:R-:W-:Y:S01]  /*08d0*/  DFMA R20, R16, R20, R18 ;  /* 0x000000141014722b */ /* 0x000fe20000000012 */
[----:B------:R-:W-:Y:S01]  /*08e0*/  IMAD.MOV.U32 R16, RZ, RZ, R6 ;  /* 0x000000ffff107224 */ /* 0x000fe200078e0006 */
[----:B------:R-:W-:Y:S01]  /*08f0*/  @!P3 LOP3.LUT R16, R15, 0x7ff00000, RZ, 0xc0, !PT ;  /* 0x7ff000000f10b812 */ /* 0x000fe200078ec0ff */
[----:B------:R-:W-:-:S04]  /*0900*/  VIADD R18, R25, 0xffffffff ;  /* 0xffffffff19127836 */ /* 0x000fc80000000000 */
[----:B------:R-:W-:-:S05]  /*0910*/  VIADD R17, R16, 0xffffffff ;  /* 0xffffffff10117836 */ /* 0x000fca0000000000 */
[----:B------:R-:W-:-:S04]  /*0920*/  ISETP.GT.U32.AND P0, PT, R17, 0x7feffffe, PT ;  /* 0x7feffffe1100780c */ /* 0x000fc80003f04070 */
[----:B------:R-:W-:-:S13]  /*0930*/  ISETP.GT.U32.OR P0, PT, R18, 0x7feffffe, P0 ;  /* 0x7feffffe1200780c */ /* 0x000fda0000704470 */
[----:B------:R-:W-:Y:S05]  /*0940*/  @P0 BRA `(.L_x_10) ;  /* 0x00000000006c0947 */ /* 0x000fea0003800000 */
[----:B------:R-:W-:-:S04]  /*0950*/  LOP3.LUT R17, R13, 0x7ff00000, RZ, 0xc0, !PT ;  /* 0x7ff000000d117812 */ /* 0x000fc800078ec0ff */
[CC--:B------:R-:W-:Y:S02]  /*0960*/  VIADDMNMX R16, R6.reuse, -R17.reuse, 0xb9600000, !PT ;  /* 0xb960000006107446 */ /* 0x0c0fe40007800911 */
[----:B------:R-:W-:Y:S02]  /*0970*/  ISETP.GE.U32.AND P0, PT, R6, R17, PT ;  /* 0x000000110600720c */ /* 0x000fe40003f06070 */
[----:B------:R-:W-:Y:S02]  /*0980*/  VIMNMX R16, PT, PT, R16, 0x46a00000, PT ;  /* 0x46a0000010107848 */ /* 0x000fe40003fe0100 */
[----:B------:R-:W-:-:S05]  /*0990*/  SEL R7, R7, 0x63400000, !P0 ;  /* 0x6340000007077807 */ /* 0x000fca0004000000 */
[----:B------:R-:W-:Y:S02]  /*09a0*/  IMAD.IADD R18, R16, 0x1, -R7 ;  /* 0x0000000110127824 */ /* 0x000fe400078e0a07 */
[----:B------:R-:W-:Y:S02]  /*09b0*/  IMAD.MOV.U32 R16, RZ, RZ, RZ ;  /* 0x000000ffff107224 */ /* 0x000fe400078e00ff */
[----:B------:R-:W-:-:S06]  /*09c0*/  VIADD R17, R18, 0x7fe00000 ;  /* 0x7fe0000012117836 */ /* 0x000fcc0000000000 */
[----:B------:R-:W-:-:S10]  /*09d0*/  DMUL R6, R20, R16 ;  /* 0x0000001014067228 */ /* 0x000fd40000000000 */
[----:B------:R-:W-:-:S13]  /*09e0*/  FSETP.GTU.AND P0, PT, |R7|, 1.469367938527859385e-39, PT ;  /* 0x001000000700780b */ /* 0x000fda0003f0c200 */
[----:B------:R-:W-:Y:S05]  /*09f0*/  @P0 BRA `(.L_x_11) ;  /* 0x0000000000940947 */ /* 0x000fea0003800000 */
[----:B------:R-:W-:Y:S01]  /*0a00*/  DFMA R10, R20, -R10, R14 ;  /* 0x8000000a140a722b */ /* 0x000fe2000000000e */
[----:B------:R-:W-:-:S09]  /*0a10*/  IMAD.MOV.U32 R16, RZ, RZ, RZ ;  /* 0x000000ffff107224 */ /* 0x000fd200078e00ff */
[C---:B------:R-:W-:Y:S02]  /*0a20*/  FSETP.NEU.AND P0, PT, R11.reuse, RZ, PT ;  /* 0x000000ff0b00720b */ /* 0x040fe40003f0d000 */
[----:B------:R-:W-:-:S04]  /*0a30*/  LOP3.LUT R13, R11, 0x80000000, R13, 0x48, !PT ;  /* 0x800000000b0d7812 */ /* 0x000fc800078e480d */
[----:B------:R-:W-:-:S07]  /*0a40*/  LOP3.LUT R17, R13, R17, RZ, 0xfc, !PT ;  /* 0x000000110d117212 */ /* 0x000fce00078efcff */
[----:B------:R-:W-:Y:S05]  /*0a50*/  @!P0 BRA `(.L_x_11) ;  /* 0x00000000007c8947 */ /* 0x000fea0003800000 */
[----:B------:R-:W-:Y:S01]  /*0a60*/  IMAD.MOV R11, RZ, RZ, -R18 ;  /* 0x000000ffff0b7224 */ /* 0x000fe200078e0a12 */
[----:B------:R-:W-:Y:S01]  /*0a70*/  DMUL.RP R16, R20, R16 ;  /* 0x0000001014107228 */ /* 0x000fe20000008000 */
[----:B------:R-:W-:-:S06]  /*0a80*/  IMAD.MOV.U32 R10, RZ, RZ, RZ ;  /* 0x000000ffff0a7224 */ /* 0x000fcc00078e00ff */
[----:B------:R-:W-:-:S03]  /*0a90*/  DFMA R10, R6, -R10, R20 ;  /* 0x8000000a060a722b */ /* 0x000fc60000000014 */
[----:B------:R-:W-:-:S03]  /*0aa0*/  LOP3.LUT R13, R17, R13, RZ, 0x3c, !PT ;  /* 0x0000000d110d7212 */ /* 0x000fc600078e3cff */
[----:B------:R-:W-:-:S04]  /*0ab0*/  IADD3 R10, PT, PT, -R18, -0x43300000, RZ ;  /* 0xbcd00000120a7810 */ /* 0x000fc80007ffe1ff */
[----:B------:R-:W-:-:S04]  /*0ac0*/  FSETP.NEU.AND P0, PT, |R11|, R10, PT ;  /* 0x0000000a0b00720b */ /* 0x000fc80003f0d200 */
[----:B------:R-:W-:Y:S02]  /*0ad0*/  FSEL R6, R16, R6, !P0 ;  /* 0x0000000610067208 */ /* 0x000fe40004000000 */
[----:B------:R-:W-:Y:S01]  /*0ae0*/  FSEL R7, R13, R7, !P0 ;  /* 0x000000070d077208 */ /* 0x000fe20004000000 */
[----:B------:R-:W-:Y:S06]  /*0af0*/  BRA `(.L_x_11) ;  /* 0x0000000000547947 */ /* 0x000fec0003800000 */
.L_x_10:
[----:B------:R-:W-:-:S14]  /*0b00*/  DSETP.NAN.AND P0, PT, R22, R22, PT ;  /* 0x000000161600722a */ /* 0x000fdc0003f08000 */
[----:B------:R-:W-:Y:S05]  /*0b10*/  @P0 BRA `(.L_x_12) ;  /* 0x0000000000440947 */ /* 0x000fea0003800000 */
[----:B------:R-:W-:-:S14]  /*0b20*/  DSETP.NAN.AND P0, PT, R12, R12, PT ;  /* 0x0000000c0c00722a */ /* 0x000fdc0003f08000 */
[----:B------:R-:W-:Y:S05]  /*0b30*/  @P0 BRA `(.L_x_13) ;  /* 0x0000000000300947 */ /* 0x000fea0003800000 */
[----:B------:R-:W-:Y:S01]  /*0b40*/  ISETP.NE.AND P0, PT, R16, R25, PT ;  /* 0x000000191000720c */ /* 0x000fe20003f05270 */
[----:B------:R-:W-:Y:S01]  /*0b50*/  IMAD.MOV.U32 R6, RZ, RZ, 0x0 ;  /* 0x00000000ff067424 */ /* 0x000fe200078e00ff */
[----:B------:R-:W-:-:S11]  /*0b60*/  MOV R7, 0xfff80000 ;  /* 0xfff8000000077802 */ /* 0x000fd60000000f00 */
[----:B------:R-:W-:Y:S05]  /*0b70*/  @!P0 BRA `(.L_x_11) ;  /* 0x0000000000348947 */ /* 0x000fea0003800000 */
[----:B------:R-:W-:Y:S02]  /*0b80*/  ISETP.NE.AND P0, PT, R16, 0x7ff00000, PT ;  /* 0x7ff000001000780c */ /* 0x000fe40003f05270 */
[----:B------:R-:W-:Y:S02]  /*0b90*/  LOP3.LUT R7, R23, 0x80000000, R13, 0x48, !PT ;  /* 0x8000000017077812 */ /* 0x000fe400078e480d */
[----:B------:R-:W-:-:S13]  /*0ba0*/  ISETP.EQ.OR P0, PT, R25, RZ, !P0 ;  /* 0x000000ff1900720c */ /* 0x000fda0004702670 */
[----:B------:R-:W-:Y:S01]  /*0bb0*/  @P0 LOP3.LUT R10, R7, 0x7ff00000, RZ, 0xfc, !PT ;  /* 0x7ff00000070a0812 */ /* 0x000fe200078efcff */
[----:B------:R-:W-:Y:S02]  /*0bc0*/  @!P0 IMAD.MOV.U32 R6, RZ, RZ, RZ ;  /* 0x000000ffff068224 */ /* 0x000fe400078e00ff */
[----:B------:R-:W-:Y:S02]  /*0bd0*/  @P0 IMAD.MOV.U32 R6, RZ, RZ, RZ ;  /* 0x000000ffff060224 */ /* 0x000fe400078e00ff */
[----:B------:R-:W-:Y:S01]  /*0be0*/  @P0 IMAD.MOV.U32 R7, RZ, RZ, R10 ;  /* 0x000000ffff070224 */ /* 0x000fe200078e000a */
[----:B------:R-:W-:Y:S06]  /*0bf0*/  BRA `(.L_x_11) ;  /* 0x0000000000147947 */ /* 0x000fec0003800000 */
.L_x_13:
[----:B------:R-:W-:Y:S01]  /*0c00*/  LOP3.LUT R7, R13, 0x80000, RZ, 0xfc, !PT ;  /* 0x000800000d077812 */ /* 0x000fe200078efcff */
[----:B------:R-:W-:Y:S01]  /*0c10*/  IMAD.MOV.U32 R6, RZ, RZ, R12 ;  /* 0x000000ffff067224 */ /* 0x000fe200078e000c */
[----:B------:R-:W-:Y:S06]  /*0c20*/  BRA `(.L_x_11) ;  /* 0x0000000000087947 */ /* 0x000fec0003800000 */
.L_x_12:
[----:B------:R-:W-:Y:S01]  /*0c30*/  LOP3.LUT R7, R23, 0x80000, RZ, 0xfc, !PT ;  /* 0x0008000017077812 */ /* 0x000fe200078efcff */
[----:B------:R-:W-:-:S07]  /*0c40*/  IMAD.MOV.U32 R6, RZ, RZ, R22 ;  /* 0x000000ffff067224 */ /* 0x000fce00078e0016 */
.L_x_11:
[----:B------:R-:W-:Y:S05]  /*0c50*/  BSYNC.RECONVERGENT B3 ;  /* 0x0000000000037941 */ /* 0x000fea0003800200 */
.L_x_9:
[----:B------:R-:W-:Y:S02]  /*0c60*/  IMAD.MOV.U32 R10, RZ, RZ, R6 ;  /* 0x000000ffff0a7224 */ /* 0x000fe400078e0006 */
[----:B------:R-:W-:Y:S02]  /*0c70*/  IMAD.MOV.U32 R11, RZ, RZ, R7 ;  /* 0x000000ffff0b7224 */ /* 0x000fe400078e0007 */
[----:B------:R-:W-:Y:S02]  /*0c80*/  IMAD.MOV.U32 R6, RZ, RZ, R0 ;  /* 0x000000ffff067224 */ /* 0x000fe400078e0000 */
[----:B------:R-:W-:-:S04]  /*0c90*/  IMAD.MOV.U32 R7, RZ, RZ, 0x0 ;  /* 0x00000000ff077424 */ /* 0x000fc800078e00ff */
[----:B------:R-:W-:Y:S05]  /*0ca0*/  RET.REL.NODEC R6 `(_Z13VecDivisorSumPii) ;  /* 0xfffffff006d47950 */ /* 0x000fea0003c3ffff */
        .weak           $__internal_1_$__cuda_sm20_dsqrt_rn_f64_mediumpath_v1
        .type           $__internal_1_$__cuda_sm20_dsqrt_rn_f64_mediumpath_v1,@function
        .size           $__internal_1_$__cuda_sm20_dsqrt_rn_f64_mediumpath_v1,(.L_x_20 - $__internal_1_$__cuda_sm20_dsqrt_rn_f64_mediumpath_v1)
$__internal_1_$__cuda_sm20_dsqrt_rn_f64_mediumpath_v1:
[----:B------:R-:W-:Y:S01]  /*0cb0*/  ISETP.GE.U32.AND P0, PT, R4, -0x3400000, PT ;  /* 0xfcc000000400780c */ /* 0x000fe20003f06070 */
[----:B------:R-:W-:Y:S01]  /*0cc0*/  BSSY.RECONVERGENT B1, `(.L_x_14) ;  /* 0x0000026000017945 */ /* 0x000fe20003800200 */
[----:B------:R-:W-:Y:S02]  /*0cd0*/  IMAD.MOV.U32 R7, RZ, RZ, R15 ;  /* 0x000000ffff077224 */ /* 0x000fe400078e000f */
[----:B------:R-:W-:Y:S02]  /*0ce0*/  IMAD.MOV.U32 R4, RZ, RZ, R22 ;  /* 0x000000ffff047224 */ /* 0x000fe400078e0016 */
[----:B------:R-:W-:-:S07]  /*0cf0*/  IMAD.MOV.U32 R5, RZ, RZ, R23 ;  /* 0x000000ffff057224 */ /* 0x000fce00078e0017 */
[----:B------:R-:W-:Y:S05]  /*0d00*/  @!P0 BRA `(.L_x_15) ;  /* 0x0000000000208947 */ /* 0x000fea0003800000 */
[----:B------:R-:W-:-:S10]  /*0d10*/  DFMA.RM R6, R12, R6, R10 ;  /* 0x000000060c06722b */ /* 0x000fd4000000400a */
[----:B------:R-:W-:-:S04]  /*0d20*/  IADD3 R8, P0, PT, R6, 0x1, RZ ;  /* 0x0000000106087810 */ /* 0x000fc80007f1e0ff */
[----:B------:R-:W-:-:S06]  /*0d30*/  IADD3.X R9, PT, PT, RZ, R7, RZ, P0, !PT ;  /* 0x00000007ff097210 */ /* 0x000fcc00007fe4ff */
[----:B------:R-:W-:-:S08]  /*0d40*/  DFMA.RP R4, -R6, R8, R4 ;  /* 0x000000080604722b */ /* 0x000fd00000008104 */
[----:B------:R-:W-:-:S06]  /*0d50*/  DSETP.GT.AND P0, PT, R4, RZ, PT ;  /* 0x000000ff0400722a */ /* 0x000fcc0003f04000 */
[----:B------:R-:W-:Y:S02]  /*0d60*/  FSEL R6, R8, R6, P0 ;  /* 0x0000000608067208 */ /* 0x000fe40000000000 */
[----:B------:R-:W-:Y:S01]  /*0d70*/  FSEL R7, R9, R7, P0 ;  /* 0x0000000709077208 */ /* 0x000fe20000000000 */
[----:B------:R-:W-:Y:S06]  /*0d80*/  BRA `(.L_x_16) ;  /* 0x0000000000647947 */ /* 0x000fec0003800000 */
.L_x_15:
[----:B------:R-:W-:-:S14]  /*0d90*/  DSETP.NE.AND P0, PT, R4, RZ, PT ;  /* 0x000000ff0400722a */ /* 0x000fdc0003f05000 */
[----:B------:R-:W-:Y:S05]  /*0da0*/  @!P0 BRA `(.L_x_17) ;  /* 0x0000000000588947 */ /* 0x000fea0003800000 */
[----:B------:R-:W-:-:S13]  /*0db0*/  ISETP.GE.AND P0, PT, R5, RZ, PT ;  /* 0x000000ff0500720c */ /* 0x000fda0003f06270 */
[----:B------:R-:W-:Y:S02]  /*0dc0*/  @!P0 IMAD.MOV.U32 R6, RZ, RZ, 0x0 ;  /* 0x00000000ff068424 */ /* 0x000fe400078e00ff */
[----:B------:R-:W-:Y:S01]  /*0dd0*/  @!P0 IMAD.MOV.U32 R7, RZ, RZ, -0x80000 ;  /* 0xfff80000ff078424 */ /* 0x000fe200078e00ff */
[----:B------:R-:W-:Y:S06]  /*0de0*/  @!P0 BRA `(.L_x_16) ;  /* 0x00000000004c8947 */ /* 0x000fec0003800000 */
[----:B------:R-:W-:-:S13]  /*0df0*/  ISETP.GT.AND P0, PT, R5, 0x7fefffff, PT ;  /* 0x7fefffff0500780c */ /* 0x000fda0003f04270 */
[----:B------:R-:W-:Y:S05]  /*0e00*/  @P0 BRA `(.L_x_17) ;  /* 0x0000000000400947 */ /* 0x000fea0003800000 */
[----:B------:R-:W-:Y:S01]  /*0e10*/  DMUL R4, R4, 8.11296384146066816958e+31 ;  /* 0x4690000004047828 */ /* 0x000fe20000000000 */
[----:B------:R-:W-:Y:S02]  /*0e20*/  IMAD.MOV.U32 R6, RZ, RZ, RZ ;  /* 0x000000ffff067224 */ /* 0x000fe400078e00ff */
[----:B------:R-:W-:Y:S02]  /*0e30*/  IMAD.MOV.U32 R10, RZ, RZ, 0x0 ;  /* 0x00000000ff0a7424 */ /* 0x000fe400078e00ff */
[----:B------:R-:W-:Y:S01]  /*0e40*/  IMAD.MOV.U32 R11, RZ, RZ, 0x3fd80000 ;  /* 0x3fd80000ff0b7424 */ /* 0x000fe200078e00ff */
[----:B------:R-:W0:Y:S02]  /*0e50*/  MUFU.RSQ64H R7, R5 ;  /* 0x0000000500077308 */ /* 0x000e240000001c00 */
[----:B0-----:R-:W-:-:S08]  /*0e60*/  DMUL R8, R6, R6 ;  /* 0x0000000606087228 */ /* 0x001fd00000000000 */
[----:B------:R-:W-:-:S08]  /*0e70*/  DFMA R8, R4, -R8, 1 ;  /* 0x3ff000000408742b */ /* 0x000fd00000000808 */
[----:B------:R-:W-:Y:S02]  /*0e80*/  DFMA R10, R8, R10, 0.5 ;  /* 0x3fe00000080a742b */ /* 0x000fe4000000000a */
[----:B------:R-:W-:-:S08]  /*0e90*/  DMUL R8, R6, R8 ;  /* 0x0000000806087228 */ /* 0x000fd00000000000 */
[----:B------:R-:W-:-:S08]  /*0ea0*/  DFMA R8, R10, R8, R6 ;  /* 0x000000080a08722b */ /* 0x000fd00000000006 */
[----:B------:R-:W-:Y:S02]  /*0eb0*/  DMUL R6, R4, R8 ;  /* 0x0000000804067228 */ /* 0x000fe40000000000 */
[----:B------:R-:W-:-:S06]  /*0ec0*/  VIADD R9, R9, 0xfff00000 ;  /* 0xfff0000009097836 */ /* 0x000fcc0000000000 */
[----:B------:R-:W-:-:S08]  /*0ed0*/  DFMA R10, R6, -R6, R4 ;  /* 0x80000006060a722b */ /* 0x000fd00000000004 */
[----:B------:R-:W-:-:S10]  /*0ee0*/  DFMA R6, R8, R10, R6 ;  /* 0x0000000a0806722b */ /* 0x000fd40000000006 */
[----:B------:R-:W-:Y:S01]  /*0ef0*/  VIADD R7, R7, 0xfcb00000 ;  /* 0xfcb0000007077836 */ /* 0x000fe20000000000 */
[----:B------:R-:W-:Y:S06]  /*0f00*/  BRA `(.L_x_16) ;  /* 0x0000000000047947 */ /* 0x000fec0003800000 */
.L_x_17:
[----:B------:R-:W-:-:S11]  /*0f10*/  DADD R6, R4, R4 ;  /* 0x0000000004067229 */ /* 0x000fd60000000004 */
.L_x_16:
[----:B------:R-:W-:Y:S05]  /*0f20*/  BSYNC.RECONVERGENT B1 ;  /* 0x0000000000017941 */ /* 0x000fea0003800200 */
.L_x_14:
[----:B------:R-:W-:Y:S02]  /*0f30*/  IMAD.MOV.U32 R4, RZ, RZ, R0 ;  /* 0x000000ffff047224 */ /* 0x000fe400078e0000 */
[----:B------:R-:W-:Y:S02]  /*0f40*/  IMAD.MOV.U32 R5, RZ, RZ, 0x0 ;  /* 0x00000000ff057424 */ /* 0x000fe400078e00ff */
[----:B------:R-:W-:Y:S02]  /*0f50*/  IMAD.MOV.U32 R8, RZ, RZ, R6 ;  /* 0x000000ffff087224 */ /* 0x000fe400078e0006 */
[----:B------:R-:W-:Y:S01]  /*0f60*/  IMAD.MOV.U32 R9, RZ, RZ, R7 ;  /* 0x000000ffff097224 */ /* 0x000fe200078e0007 */
[----:B------:R-:W-:Y:S06]  /*0f70*/  RET.REL.NODEC R4 `(_Z13VecDivisorSumPii) ;  /* 0xfffffff004207950 */ /* 0x000fec0003c3ffff */
.L_x_18:
[----:B------:R-:W-:-:S00]  /*0f80*/  BRA `(.L_x_18) ;  /* 0xfffffffc00fc7947 */ /* 0x000fc0000383ffff */
[----:B------:R-:W-:-:S00]  /*0f90*/  NOP ;  /* 0x0000000000007918 */ /* 0x000fc00000000000 */
        /* <DEDUP_REMOVED lines=14> */
.L_x_20:


//--------------------- .nv.shared.reserved.0     --------------------------
	.section	.nv.shared.reserved.0,"aw",@nobits
	.weak		__nv_reservedSMEM_offset_0_alias
	.size		__nv_reservedSMEM_offset_0_alias, 0, 64
	.other		__nv_reservedSMEM_offset_0_alias,@"STO_CUDA_RESERVED_SHARED STV_DEFAULT"
__nv_reservedSMEM_offset_0_alias:
	.zero		0
	.zero		64


//--------------------- .nv.constant0._Z13VecDivisorSumPii --------------------------
	.section	.nv.constant0._Z13VecDivisorSumPii,"a",@progbits
	.sectionflags	@""
	.align	4
.nv.constant0._Z13VecDivisorSumPii:
	.zero		908


//--------------------- SYMBOLS --------------------------

	.type		.nv.reservedSmem.offset0,@object
	.size		.nv.reservedSmem.offset0,0x4
